//
// Generated by NVIDIA NVVM Compiler
//
// Compiler Build ID: CL-36424714
// Cuda compilation tools, release 13.0, V13.0.88
// Based on NVVM 20.0.0
//

.version 9.0
.target sm_100
.address_size 64

	// .globl	_Z4sortPiS_
.extern .func  (.param .b32 func_retval0) vprintf
(
	.param .b64 vprintf_param_0,
	.param .b64 vprintf_param_1
)
;
.global .align 1 .b8 $str[20] = {101, 118, 101, 110, 32, 116, 104, 114, 101, 97, 100, 73, 100, 120, 32, 37, 100, 32, 10};
.global .align 1 .b8 $str$1[19] = {111, 100, 100, 32, 116, 104, 114, 101, 97, 100, 73, 100, 120, 32, 37, 100, 32, 10};

.visible .entry _Z4sortPiS_(
	.param .u64 .ptr .align 1 _Z4sortPiS__param_0,
	.param .u64 .ptr .align 1 _Z4sortPiS__param_1
)
{
	.local .align 8 .b8 	__local_depot0[8];
	.reg .b64 	%SP;
	.reg .b64 	%SPL;
	.reg .pred 	%p<37>;
	.reg .b32 	%r<82>;
	.reg .b64 	%rd<39>;

	mov.u64 	%SPL, __local_depot0;
	cvta.local.u64 	%SP, %SPL;
	ld.param.u64 	%rd4, [_Z4sortPiS__param_0];
	ld.param.u64 	%rd5, [_Z4sortPiS__param_1];
	cvta.to.global.u64 	%rd1, %rd5;
	add.u64 	%rd6, %SP, 0;
	add.u64 	%rd2, %SPL, 0;
	ld.global.u32 	%r1, [%rd1];
	and.b32  	%r34, %r1, 1;
	setp.eq.b32 	%p1, %r34, 1;
	@%p1 bra 	$L__BB0_2;
	shr.s32 	%r79, %r1, 1;
	bra.uni 	$L__BB0_3;
$L__BB0_2:
	shr.u32 	%r35, %r1, 31;
	add.s32 	%r36, %r1, %r35;
	shr.s32 	%r37, %r36, 1;
	add.s32 	%r79, %r37, 1;
$L__BB0_3:
	setp.lt.s32 	%p2, %r79, 1;
	@%p2 bra 	$L__BB0_60;
	mov.u32 	%r5, %tid.x;
	and.b32  	%r6, %r5, 1;
	cvta.to.global.u64 	%rd7, %rd4;
	mul.wide.u32 	%rd8, %r5, 4;
	add.s64 	%rd3, %rd7, %rd8;
	and.b32  	%r7, %r79, 3;
	setp.lt.u32 	%p3, %r79, 4;
	@%p3 bra 	$L__BB0_47;
	and.b32  	%r38, %r79, 2147483644;
	neg.s32 	%r80, %r38;
	mov.u64 	%rd9, $str;
	mov.u64 	%rd30, $str$1;
$L__BB0_6:
	setp.ne.s32 	%p4, %r6, 0;
	@%p4 bra 	$L__BB0_11;
	ld.global.u32 	%r39, [%rd1];
	add.s32 	%r40, %r39, -1;
	setp.ge.u32 	%p5, %r5, %r40;
	@%p5 bra 	$L__BB0_11;
	ld.global.u32 	%r10, [%rd3];
	ld.global.u32 	%r11, [%rd3+4];
	setp.le.s32 	%p6, %r10, %r11;
	@%p6 bra 	$L__BB0_10;
	st.global.u32 	[%rd3], %r11;
	st.global.u32 	[%rd3+4], %r10;
$L__BB0_10:
	st.local.u32 	[%rd2], %r5;
	cvta.global.u64 	%rd10, %rd9;
	{ // callseq 0, 0
	.param .b64 param0;
	st.param.b64 	[param0], %rd10;
	.param .b64 param1;
	st.param.b64 	[param1], %rd6;
	.param .b32 retval0;
	call.uni (retval0), 
	vprintf, 
	(
	param0, 
	param1
	);
	ld.param.b32 	%r41, [retval0];
	} // callseq 0
$L__BB0_11:
	setp.eq.s32 	%p7, %r6, 0;
	bar.sync 	0;
	@%p7 bra 	$L__BB0_16;
	ld.global.u32 	%r43, [%rd1];
	add.s32 	%r44, %r43, -1;
	setp.ge.u32 	%p8, %r5, %r44;
	@%p8 bra 	$L__BB0_16;
	ld.global.u32 	%r12, [%rd3];
	ld.global.u32 	%r13, [%rd3+4];
	setp.le.s32 	%p9, %r12, %r13;
	@%p9 bra 	$L__BB0_15;
	st.global.u32 	[%rd3], %r13;
	st.global.u32 	[%rd3+4], %r12;
$L__BB0_15:
	st.local.u32 	[%rd2], %r5;
	cvta.global.u64 	%rd13, %rd30;
	{ // callseq 1, 0
	.param .b64 param0;
	st.param.b64 	[param0], %rd13;
	.param .b64 param1;
	st.param.b64 	[param1], %rd6;
	.param .b32 retval0;
	call.uni (retval0), 
	vprintf, 
	(
	param0, 
	param1
	);
	ld.param.b32 	%r45, [retval0];
	} // callseq 1
$L__BB0_16:
	setp.ne.s32 	%p10, %r6, 0;
	bar.sync 	0;
	@%p10 bra 	$L__BB0_21;
	ld.global.u32 	%r47, [%rd1];
	add.s32 	%r48, %r47, -1;
	setp.ge.u32 	%p11, %r5, %r48;
	@%p11 bra 	$L__BB0_21;
	ld.global.u32 	%r14, [%rd3];
	ld.global.u32 	%r15, [%rd3+4];
	setp.le.s32 	%p12, %r14, %r15;
	@%p12 bra 	$L__BB0_20;
	st.global.u32 	[%rd3], %r15;
	st.global.u32 	[%rd3+4], %r14;
$L__BB0_20:
	st.local.u32 	[%rd2], %r5;
	cvta.global.u64 	%rd16, %rd9;
	{ // callseq 2, 0
	.param .b64 param0;
	st.param.b64 	[param0], %rd16;
	.param .b64 param1;
	st.param.b64 	[param1], %rd6;
	.param .b32 retval0;
	call.uni (retval0), 
	vprintf, 
	(
	param0, 
	param1
	);
	ld.param.b32 	%r49, [retval0];
	} // callseq 2
$L__BB0_21:
	setp.eq.s32 	%p13, %r6, 0;
	bar.sync 	0;
	@%p13 bra 	$L__BB0_26;
	ld.global.u32 	%r51, [%rd1];
	add.s32 	%r52, %r51, -1;
	setp.ge.u32 	%p14, %r5, %r52;
	@%p14 bra 	$L__BB0_26;
	ld.global.u32 	%r16, [%rd3];
	ld.global.u32 	%r17, [%rd3+4];
	setp.le.s32 	%p15, %r16, %r17;
	@%p15 bra 	$L__BB0_25;
	st.global.u32 	[%rd3], %r17;
	st.global.u32 	[%rd3+4], %r16;
$L__BB0_25:
	st.local.u32 	[%rd2], %r5;
	cvta.global.u64 	%rd19, %rd30;
	{ // callseq 3, 0
	.param .b64 param0;
	st.param.b64 	[param0], %rd19;
	.param .b64 param1;
	st.param.b64 	[param1], %rd6;
	.param .b32 retval0;
	call.uni (retval0), 
	vprintf, 
	(
	param0, 
	param1
	);
	ld.param.b32 	%r53, [retval0];
	} // callseq 3
$L__BB0_26:
	setp.ne.s32 	%p16, %r6, 0;
	bar.sync 	0;
	@%p16 bra 	$L__BB0_31;
	ld.global.u32 	%r55, [%rd1];
	add.s32 	%r56, %r55, -1;
	setp.ge.u32 	%p17, %r5, %r56;
	@%p17 bra 	$L__BB0_31;
	ld.global.u32 	%r18, [%rd3];
	ld.global.u32 	%r19, [%rd3+4];
	setp.le.s32 	%p18, %r18, %r19;
	@%p18 bra 	$L__BB0_30;
	st.global.u32 	[%rd3], %r19;
	st.global.u32 	[%rd3+4], %r18;
$L__BB0_30:
	st.local.u32 	[%rd2], %r5;
	cvta.global.u64 	%rd22, %rd9;
	{ // callseq 4, 0
	.param .b64 param0;
	st.param.b64 	[param0], %rd22;
	.param .b64 param1;
	st.param.b64 	[param1], %rd6;
	.param .b32 retval0;
	call.uni (retval0), 
	vprintf, 
	(
	param0, 
	param1
	);
	ld.param.b32 	%r57, [retval0];
	} // callseq 4
$L__BB0_31:
	setp.eq.s32 	%p19, %r6, 0;
	bar.sync 	0;
	@%p19 bra 	$L__BB0_36;
	ld.global.u32 	%r59, [%rd1];
	add.s32 	%r60, %r59, -1;
	setp.ge.u32 	%p20, %r5, %r60;
	@%p20 bra 	$L__BB0_36;
	ld.global.u32 	%r20, [%rd3];
	ld.global.u32 	%r21, [%rd3+4];
	setp.le.s32 	%p21, %r20, %r21;
	@%p21 bra 	$L__BB0_35;
	st.global.u32 	[%rd3], %r21;
	st.global.u32 	[%rd3+4], %r20;
$L__BB0_35:
	st.local.u32 	[%rd2], %r5;
	cvta.global.u64 	%rd25, %rd30;
	{ // callseq 5, 0
	.param .b64 param0;
	st.param.b64 	[param0], %rd25;
	.param .b64 param1;
	st.param.b64 	[param1], %rd6;
	.param .b32 retval0;
	call.uni (retval0), 
	vprintf, 
	(
	param0, 
	param1
	);
	ld.param.b32 	%r61, [retval0];
	} // callseq 5
$L__BB0_36:
	setp.ne.s32 	%p22, %r6, 0;
	bar.sync 	0;
	@%p22 bra 	$L__BB0_41;
	ld.global.u32 	%r63, [%rd1];
	add.s32 	%r64, %r63, -1;
	setp.ge.u32 	%p23, %r5, %r64;
	@%p23 bra 	$L__BB0_41;
	ld.global.u32 	%r22, [%rd3];
	ld.global.u32 	%r23, [%rd3+4];
	setp.le.s32 	%p24, %r22, %r23;
	@%p24 bra 	$L__BB0_40;
	st.global.u32 	[%rd3], %r23;
	st.global.u32 	[%rd3+4], %r22;
$L__BB0_40:
	st.local.u32 	[%rd2], %r5;
	cvta.global.u64 	%rd28, %rd9;
	{ // callseq 6, 0
	.param .b64 param0;
	st.param.b64 	[param0], %rd28;
	.param .b64 param1;
	st.param.b64 	[param1], %rd6;
	.param .b32 retval0;
	call.uni (retval0), 
	vprintf, 
	(
	param0, 
	param1
	);
	ld.param.b32 	%r65, [retval0];
	} // callseq 6
$L__BB0_41:
	setp.eq.s32 	%p25, %r6, 0;
	bar.sync 	0;
	@%p25 bra 	$L__BB0_46;
	ld.global.u32 	%r67, [%rd1];
	add.s32 	%r68, %r67, -1;
	setp.ge.u32 	%p26, %r5, %r68;
	@%p26 bra 	$L__BB0_46;
	ld.global.u32 	%r24, [%rd3];
	ld.global.u32 	%r25, [%rd3+4];
	setp.le.s32 	%p27, %r24, %r25;
	@%p27 bra 	$L__BB0_45;
	st.global.u32 	[%rd3], %r25;
	st.global.u32 	[%rd3+4], %r24;
$L__BB0_45:
	st.local.u32 	[%rd2], %r5;
	cvta.global.u64 	%rd31, %rd30;
	{ // callseq 7, 0
	.param .b64 param0;
	st.param.b64 	[param0], %rd31;
	.param .b64 param1;
	st.param.b64 	[param1], %rd6;
	.param .b32 retval0;
	call.uni (retval0), 
	vprintf, 
	(
	param0, 
	param1
	);
	ld.param.b32 	%r69, [retval0];
	} // callseq 7
$L__BB0_46:
	bar.sync 	0;
	add.s32 	%r80, %r80, 4;
	setp.ne.s32 	%p28, %r80, 0;
	@%p28 bra 	$L__BB0_6;
$L__BB0_47:
	setp.eq.s32 	%p29, %r7, 0;
	@%p29 bra 	$L__BB0_60;
	neg.s32 	%r81, %r7;
	mov.u64 	%rd33, $str;
	mov.u64 	%rd36, $str$1;
$L__BB0_49:
	.pragma "nounroll";
	setp.ne.s32 	%p30, %r6, 0;
	@%p30 bra 	$L__BB0_54;
	ld.global.u32 	%r71, [%rd1];
	add.s32 	%r72, %r71, -1;
	setp.ge.u32 	%p31, %r5, %r72;
	@%p31 bra 	$L__BB0_54;
	ld.global.u32 	%r29, [%rd3];
	ld.global.u32 	%r30, [%rd3+4];
	setp.le.s32 	%p32, %r29, %r30;
	@%p32 bra 	$L__BB0_53;
	st.global.u32 	[%rd3], %r30;
	st.global.u32 	[%rd3+4], %r29;
$L__BB0_53:
	st.local.u32 	[%rd2], %r5;
	cvta.global.u64 	%rd34, %rd33;
	{ // callseq 8, 0
	.param .b64 param0;
	st.param.b64 	[param0], %rd34;
	.param .b64 param1;
	st.param.b64 	[param1], %rd6;
	.param .b32 retval0;
	call.uni (retval0), 
	vprintf, 
	(
	param0, 
	param1
	);
	ld.param.b32 	%r73, [retval0];
	} // callseq 8
$L__BB0_54:
	setp.eq.s32 	%p33, %r6, 0;
	bar.sync 	0;
	@%p33 bra 	$L__BB0_59;
	ld.global.u32 	%r75, [%rd1];
	add.s32 	%r76, %r75, -1;
	setp.ge.u32 	%p34, %r5, %r76;
	@%p34 bra 	$L__BB0_59;
	ld.global.u32 	%r31, [%rd3];
	ld.global.u32 	%r32, [%rd3+4];
	setp.le.s32 	%p35, %r31, %r32;
	@%p35 bra 	$L__BB0_58;
	st.global.u32 	[%rd3], %r32;
	st.global.u32 	[%rd3+4], %r31;
$L__BB0_58:
	st.local.u32 	[%rd2], %r5;
	cvta.global.u64 	%rd37, %rd36;
	{ // callseq 9, 0
	.param .b64 param0;
	st.param.b64 	[param0], %rd37;
	.param .b64 param1;
	st.param.b64 	[param1], %rd6;
	.param .b32 retval0;
	call.uni (retval0), 
	vprintf, 
	(
	param0, 
	param1
	);
	ld.param.b32 	%r77, [retval0];
	} // callseq 9
$L__BB0_59:
	bar.sync 	0;
	add.s32 	%r81, %r81, 1;
	setp.ne.s32 	%p36, %r81, 0;
	@%p36 bra 	$L__BB0_49;
$L__BB0_60:
	ret;

}


// ===== COMPILED SASS (sm_100) =====

	.target	sm_100

	.elftype	@"ET_EXEC"


//--------------------- .note.nv.tkinfo           --------------------------
	.section	.note.nv.tkinfo,"",@"SHT_NOTE"
	.sectionflags	@"SHF_NOTE_NV_TKINFO"
	.tkinfo
        /*0018*/ 	.word	0x00000002
        /*0030*/ 	.string	""
        /*0030*/ 	.string	"ptxas"
        /*0030*/ 	.string	"Cuda compilation tools, release 13.0, V13.0.88"
        /*0030*/ 	.string	"Build cuda_13.0.r13.0/compiler.36424714_0"
        /*0030*/ 	.string	"-arch sm_100 -m 64 "



//--------------------- .note.nv.cuinfo           --------------------------
	.section	.note.nv.cuinfo,"",@"SHT_NOTE"
	.sectionflags	@"SHF_NOTE_NV_CUINFO"
        /*0018*/ 	.short	0x0002
        /*001a*/ 	.short	0x0064
        /*001c*/ 	.short	0x0082
	.zero		2


//--------------------- .nv.info                  --------------------------
	.section	.nv.info,"",@"SHT_CUDA_INFO"
	.align	4


	//----- nvinfo : EIATTR_REGCOUNT
	.align		4
        /*0000*/ 	.byte	0x04, 0x2f
        /*0002*/ 	.short	(.L_3 - .L_2)
	.align		4
.L_2:
        /*0004*/ 	.word	index@(_Z4sortPiS_)
        /*0008*/ 	.word	0x00000018


	//----- nvinfo : EIATTR_FRAME_SIZE
	.align		4
.L_3:
        /*000c*/ 	.byte	0x04, 0x11
        /*000e*/ 	.short	(.L_5 - .L_4)
	.align		4
.L_4:
        /*0010*/ 	.word	index@(_Z4sortPiS_)
        /*0014*/ 	.word	0x00000008


	//----- nvinfo : EIATTR_MIN_STACK_SIZE
	.align		4
.L_5:
        /*0018*/ 	.byte	0x04, 0x12
        /*001a*/ 	.short	(.L_7 - .L_6)
	.align		4
.L_6:
        /*001c*/ 	.word	index@(_Z4sortPiS_)
        /*0020*/ 	.word	0x00000008
.L_7:


//--------------------- .nv.compat                --------------------------
	.section	.nv.compat,"",@"SHT_CUDA_COMPAT_INFO"
	.align	4
        /*0000*/ 	.byte	0x02, 0x09, 0x00, 0x00, 0x02, 0x02, 0x01, 0x00, 0x02, 0x05, 0x05, 0x00, 0x03, 0x07, 0x01, 0x01
        /*0010*/ 	.byte	0x02, 0x03, 0x00, 0x00, 0x02, 0x06, 0x01, 0x00, 0x04, 0x0b, 0x08, 0x00, 0x09, 0x00, 0x00, 0x00
        /*0020*/ 	.byte	0x00, 0x00, 0x00, 0x00


//--------------------- .nv.info._Z4sortPiS_      --------------------------
	.section	.nv.info._Z4sortPiS_,"",@"SHT_CUDA_INFO"
	.sectionflags	@""
	.align	4


	//----- nvinfo : EIATTR_CUDA_API_VERSION
	.align		4
        /*0000*/ 	.byte	0x04, 0x37
        /*0002*/ 	.short	(.L_9 - .L_8)
.L_8:
        /*0004*/ 	.word	0x00000082


	//----- nvinfo : EIATTR_KPARAM_INFO
	.align		4
.L_9:
        /*0008*/ 	.byte	0x04, 0x17
        /*000a*/ 	.short	(.L_11 - .L_10)
.L_10:
        /*000c*/ 	.word	0x00000000
        /*0010*/ 	.short	0x0001
        /*0012*/ 	.short	0x0008
        /*0014*/ 	.byte	0x00, 0xf5, 0x21, 0x00


	//----- nvinfo : EIATTR_KPARAM_INFO
	.align		4
.L_11:
        /*0018*/ 	.byte	0x04, 0x17
        /*001a*/ 	.short	(.L_13 - .L_12)
.L_12:
        /*001c*/ 	.word	0x00000000
        /*0020*/ 	.short	0x0000
        /*0022*/ 	.short	0x0000
        /*0024*/ 	.byte	0x00, 0xf5, 0x21, 0x00


	//----- nvinfo : EIATTR_SPARSE_MMA_MASK
	.align		4
.L_13:
        /*0028*/ 	.byte	0x03, 0x50
        /*002a*/ 	.short	0x0000


	//----- nvinfo : EIATTR_MAXREG_COUNT
	.align		4
        /*002c*/ 	.byte	0x03, 0x1b
        /*002e*/ 	.short	0x00ff


	//----- nvinfo : EIATTR_NUM_BARRIERS
	.align		4
        /*0030*/ 	.byte	0x02, 0x4c
        /*0032*/ 	.byte	0x01
	.zero		1


	//----- nvinfo : EIATTR_EXTERNS
	.align		4
        /*0034*/ 	.byte	0x04, 0x0f
        /*0036*/ 	.short	(.L_15 - .L_14)


	//   ....[0]....
	.align		4
.L_14:
        /*0038*/ 	.word	index@(vprintf)


	//----- nvinfo : EIATTR_MERCURY_ISA_VERSION
	.align		4
.L_15:
        /*003c*/ 	.byte	0x03, 0x5f
        /*003e*/ 	.short	0x0101


	//----- nvinfo : EIATTR_VRC_CTA_INIT_COUNT
	.align		4
        /*0040*/ 	.byte	0x02, 0x4a
	.zero		1
	.zero		1


	//----- nvinfo : EIATTR_SYSCALL_OFFSETS
	.align		4
        /*0044*/ 	.byte	0x04, 0x46
        /*0046*/ 	.short	(.L_17 - .L_16)


	//   ....[0]....
.L_16:
        /*0048*/ 	.word	0x00000340


	//   ....[1]....
        /*004c*/ 	.word	0x000004c0


	//   ....[2]....
        /*0050*/ 	.word	0x00000640


	//   ....[3]....
        /*0054*/ 	.word	0x000007c0


	//   ....[4]....
        /*0058*/ 	.word	0x00000940


	//   ....[5]....
        /*005c*/ 	.word	0x00000ac0


	//   ....[6]....
        /*0060*/ 	.word	0x00000c40


	//   ....[7]....
        /*0064*/ 	.word	0x00000dc0


	//   ....[8]....
        /*0068*/ 	.word	0x00000fc0


	//   ....[9]....
        /*006c*/ 	.word	0x00001140


	//----- nvinfo : EIATTR_EXIT_INSTR_OFFSETS
	.align		4
.L_17:
        /*0070*/ 	.byte	0x04, 0x1c
        /*0072*/ 	.short	(.L_19 - .L_18)


	//   ....[0]....
.L_18:
        /*0074*/ 	.word	0x000000e0


	//   ....[1]....
        /*0078*/ 	.word	0x00000e20


	//   ....[2]....
        /*007c*/ 	.word	0x00001190


	//----- nvinfo : EIATTR_CRS_STACK_SIZE
	.align		4
.L_19:
        /*0080*/ 	.byte	0x04, 0x1e
        /*0082*/ 	.short	(.L_21 - .L_20)
.L_20:
        /*0084*/ 	.word	0x00000000


	//----- nvinfo : EIATTR_CBANK_PARAM_SIZE
	.align		4
.L_21:
        /*0088*/ 	.byte	0x03, 0x19
        /*008a*/ 	.short	0x0010


	//----- nvinfo : EIATTR_PARAM_CBANK
	.align		4
        /*008c*/ 	.byte	0x04, 0x0a
        /*008e*/ 	.short	(.L_23 - .L_22)
	.align		4
.L_22:
        /*0090*/ 	.word	index@(.nv.constant0._Z4sortPiS_)
        /*0094*/ 	.short	0x0380
        /*0096*/ 	.short	0x0010


	//----- nvinfo : EIATTR_SW_WAR
	.align		4
.L_23:
        /*0098*/ 	.byte	0x04, 0x36
        /*009a*/ 	.short	(.L_25 - .L_24)
.L_24:
        /*009c*/ 	.word	0x00000008
.L_25:


//--------------------- .nv.callgraph             --------------------------
	.section	.nv.callgraph,"",@"SHT_CUDA_CALLGRAPH"
	.align	4
	.sectionentsize	8
	.align		4
        /*0000*/ 	.word	0x00000000
	.align		4
        /*0004*/ 	.word	0xffffffff
	.align		4
        /*0008*/ 	.word	index@(_Z4sortPiS_)
	.align		4
        /*000c*/ 	.word	index@(vprintf)
	.align		4
        /*0010*/ 	.word	0x00000000
	.align		4
        /*0014*/ 	.word	0xfffffffe
	.align		4
        /*0018*/ 	.word	0x00000000
	.align		4
        /*001c*/ 	.word	0xfffffffd
	.align		4
        /*0020*/ 	.word	0x00000000
	.align		4
        /*0024*/ 	.word	0xfffffffc


//--------------------- .nv.constant4             --------------------------
	.section	.nv.constant4,"a",@progbits
	.align	8
	.align		8
.nv.constant4:
        /*0000*/ 	.dword	vprintf
	.align		8
        /*0008*/ 	.dword	$str
	.align		8
        /*0010*/ 	.dword	$str$1


//--------------------- .text._Z4sortPiS_         --------------------------
	.section	.text._Z4sortPiS_,"ax",@progbits
	.align	128
        .global         _Z4sortPiS_
        .type           _Z4sortPiS_,@function
        .size           _Z4sortPiS_,(.L_x_14 - _Z4sortPiS_)
        .other          _Z4sortPiS_,@"STO_CUDA_ENTRY STV_DEFAULT"
_Z4sortPiS_:
.text._Z4sortPiS_:
[----:B------:R-:W0:Y:S08]  /*0000*/  LDC R1, c[0x0][0x37c] ;  /* 0x0000df00ff017b82 */ /* 0x000e300000000800 */
[----:B------:R-:W1:Y:S01]  /*0010*/  LDC.64 R2, c[0x0][0x388] ;  /* 0x0000e200ff027b82 */ /* 0x000e620000000a00 */
[----:B------:R-:W1:Y:S01]  /*0020*/  LDCU.64 UR36, c[0x0][0x358] ;  /* 0x00006b00ff2477ac */ /* 0x000e620008000a00 */
[----:B0-----:R-:W-:Y:S01]  /*0030*/  VIADD R1, R1, 0xfffffff8 ;  /* 0xfffffff801017836 */ /* 0x001fe20000000000 */
[----:B-1----:R-:W2:Y:S02]  /*0040*/  LDG.E R2, desc[UR36][R2.64] ;  /* 0x0000002402027981 */ /* 0x002ea4000c1e1900 */
[----:B--2---:R-:W-:-:S13]  /*0050*/  R2UR UR4, R2 ;  /* 0x00000000020472ca */ /* 0x004fda00000e0000 */
[----:B------:R-:W-:-:S04]  /*0060*/  ULOP3.LUT UR5, UR4, 0x1, URZ, 0xc0, !UPT ;  /* 0x0000000104057892 */ /* 0x000fc8000f8ec0ff */
[----:B------:R-:W-:-:S11]  /*0070*/  UISETP.NE.U32.AND UP0, UPT, UR5, 0x1, UPT ;  /* 0x000000010500788c */ /* 0x000fd6000bf05070 */
[----:B------:R-:W-:Y:S02]  /*0080*/  @UP0 USHF.R.S32.HI UR5, URZ, 0x1, UR4 ;  /* 0x00000001ff050899 */ /* 0x000fe40008011404 */
[----:B------:R-:W-:-:S04]  /*0090*/  @!UP0 ULEA.HI UR4, UR4, UR4, URZ, 0x1 ;  /* 0x0000000404048291 */ /* 0x000fc8000f8f08ff */
[----:B------:R-:W-:-:S03]  /*00a0*/  @!UP0 ULEA.HI.SX32 UR5, UR4, 0x1, 0x1f ;  /* 0x0000000104058891 */ /* 0x000fc6000f8ffaff */
[----:B------:R-:W-:Y:S01]  /*00b0*/  R2UR UR4, R1 ;  /* 0x00000000010472ca */ /* 0x000fe200000e0000 */
[----:B------:R-:W-:-:S06]  /*00c0*/  UISETP.GE.AND UP0, UPT, UR5, 0x1, UPT ;  /* 0x000000010500788c */ /* 0x000fcc000bf06270 */
[----:B------:R-:W-:-:S13]  /*00d0*/  PLOP3.LUT P0, PT, PT, PT, UP0, 0x80, 0x8 ;  /* 0x000000000008781c */ /* 0x000fda0003f0f008 */
[----:B------:R-:W-:Y:S05]  /*00e0*/  @!P0 EXIT ;  /* 0x000000000000894d */ /* 0x000fea0003800000 */
[----:B------:R-:W0:Y:S01]  /*00f0*/  LDCU UR38, c[0x0][0x2f8] ;  /* 0x00005f00ff2677ac */ /* 0x000e220008000800 */
[----:B------:R-:W1:Y:S01]  /*0100*/  S2R R2, SR_TID.X ;  /* 0x0000000000027919 */ /* 0x000e620000002100 */
[----:B------:R-:W2:Y:S01]  /*0110*/  LDC.64 R16, c[0x0][0x380] ;  /* 0x0000e000ff107b82 */ /* 0x000ea20000000a00 */
[----:B------:R-:W3:Y:S01]  /*0120*/  LDCU UR39, c[0x0][0x2fc] ;  /* 0x00005f80ff2777ac */ /* 0x000ee20008000800 */
[----:B------:R-:W-:Y:S02]  /*0130*/  ULOP3.LUT UR42, UR5, 0x3, URZ, 0xc0, !UPT ;  /* 0x00000003052a7892 */ /* 0x000fe4000f8ec0ff */
[----:B0-----:R-:W-:-:S04]  /*0140*/  UIADD3 UR38, UP0, UPT, UR4, UR38, URZ ;  /* 0x0000002604267290 */ /* 0x001fc8000ff1e0ff */
[----:B---3--:R-:W-:Y:S02]  /*0150*/  UIADD3.X UR39, UPT, UPT, URZ, UR39, URZ, UP0, !UPT ;  /* 0x00000027ff277290 */ /* 0x008fe400087fe4ff */
[----:B------:R-:W-:Y:S01]  /*0160*/  UISETP.GE.U32.AND UP0, UPT, UR5, 0x4, UPT ;  /* 0x000000040500788c */ /* 0x000fe2000bf06070 */
[C---:B-1----:R-:W-:Y:S01]  /*0170*/  LOP3.LUT R18, R2.reuse, 0x1, RZ, 0xc0, !PT ;  /* 0x0000000102127812 */ /* 0x042fe200078ec0ff */
[----:B--2---:R-:W-:-:S07]  /*0180*/  IMAD.WIDE.U32 R16, R2, 0x4, R16 ;  /* 0x0000000402107825 */ /* 0x004fce00078e0010 */
[----:B------:R-:W-:Y:S05]  /*0190*/  BRA.U !UP0, `(.L_x_0) ;  /* 0x0000000d081c7547 */ /* 0x000fea000b800000 */
[----:B------:R-:W-:-:S04]  /*01a0*/  ULOP3.LUT UR5, UR5, 0x7ffffffc, URZ, 0xc0, !UPT ;  /* 0x7ffffffc05057892 */ /* 0x000fc8000f8ec0ff */
[----:B------:R-:W-:-:S12]  /*01b0*/  UIADD3 UR40, UPT, UPT, -UR5, URZ, URZ ;  /* 0x000000ff05287290 */ /* 0x000fd8000fffe1ff */
.L_x_9:
[----:B------:R-:W-:Y:S01]  /*01c0*/  ISETP.NE.AND P0, PT, R18, RZ, PT ;  /* 0x000000ff1200720c */ /* 0x000fe20003f05270 */
[----:B------:R-:W-:-:S04]  /*01d0*/  UIADD3 UR40, UPT, UPT, UR40, 0x4, URZ ;  /* 0x0000000428287890 */ /* 0x000fc8000fffe0ff */
[----:B------:R-:W-:-:S04]  /*01e0*/  UISETP.NE.AND UP0, UPT, UR40, URZ, UPT ;  /* 0x000000ff2800728c */ /* 0x000fc8000bf05270 */
[----:B------:R-:W-:-:S04]  /*01f0*/  UP2UR UR41, UPR, URZ, 0x1 ;  /* 0x00000001ff297883 */ /* 0x000fc80008000000 */
[----:B------:R-:W-:Y:S08]  /*0200*/  @P0 BRA `(.L_x_1) ;  /* 0x0000000000500947 */ /* 0x000ff00003800000 */
[----:B------:R-:W0:Y:S02]  /*0210*/  LDC.64 R4, c[0x0][0x388] ;  /* 0x0000e200ff047b82 */ /* 0x000e240000000a00 */
[----:B0-----:R-:W2:Y:S02]  /*0220*/  LDG.E R4, desc[UR36][R4.64] ;  /* 0x0000002404047981 */ /* 0x001ea4000c1e1900 */
[----:B--2---:R-:W-:-:S05]  /*0230*/  VIADD R3, R4, 0xffffffff ;  /* 0xffffffff04037836 */ /* 0x004fca0000000000 */
[----:B------:R-:W-:-:S13]  /*0240*/  ISETP.GE.U32.AND P0, PT, R2, R3, PT ;  /* 0x000000030200720c */ /* 0x000fda0003f06070 */
[----:B------:R-:W-:Y:S05]  /*0250*/  @P0 BRA `(.L_x_1) ;  /* 0x00000000003c0947 */ /* 0x000fea0003800000 */
[----:B------:R-:W2:Y:S04]  /*0260*/  LDG.E R3, desc[UR36][R16.64] ;  /* 0x0000002410037981 */ /* 0x000ea8000c1e1900 */
[----:B------:R-:W2:Y:S01]  /*0270*/  LDG.E R0, desc[UR36][R16.64+0x4] ;  /* 0x0000042410007981 */ /* 0x000ea2000c1e1900 */
[----:B------:R-:W-:Y:S01]  /*0280*/  MOV R8, 0x0 ;  /* 0x0000000000087802 */ /* 0x000fe20000000f00 */
[----:B------:R-:W0:Y:S01]  /*0290*/  LDCU.64 UR4, c[0x4][0x8] ;  /* 0x01000100ff0477ac */ /* 0x000e220008000a00 */
[----:B------:R-:W-:Y:S01]  /*02a0*/  IMAD.U32 R6, RZ, RZ, UR38 ;  /* 0x00000026ff067e24 */ /* 0x000fe2000f8e00ff */
[----:B------:R1:W-:Y:S01]  /*02b0*/  STL [R1], R2 ;  /* 0x0000000201007387 */ /* 0x0003e20000100800 */
[----:B------:R-:W-:Y:S02]  /*02c0*/  IMAD.U32 R7, RZ, RZ, UR39 ;  /* 0x00000027ff077e24 */ /* 0x000fe4000f8e00ff */
[----:B------:R-:W3:Y:S01]  /*02d0*/  LDC.64 R8, c[0x4][R8] ;  /* 0x0100000008087b82 */ /* 0x000ee20000000a00 */
[----:B0-----:R-:W-:-:S02]  /*02e0*/  IMAD.U32 R4, RZ, RZ, UR4 ;  /* 0x00000004ff047e24 */ /* 0x001fc4000f8e00ff */
[----:B------:R-:W-:Y:S01]  /*02f0*/  IMAD.U32 R5, RZ, RZ, UR5 ;  /* 0x00000005ff057e24 */ /* 0x000fe2000f8e00ff */
[----:B--2---:R-:W-:-:S13]  /*0300*/  ISETP.GT.AND P0, PT, R3, R0, PT ;  /* 0x000000000300720c */ /* 0x004fda0003f04270 */
[----:B------:R1:W-:Y:S04]  /*0310*/  @P0 STG.E desc[UR36][R16.64], R0 ;  /* 0x0000000010000986 */ /* 0x0003e8000c101924 */
[----:B---3--:R1:W-:Y:S02]  /*0320*/  @P0 STG.E desc[UR36][R16.64+0x4], R3 ;  /* 0x0000040310000986 */ /* 0x0083e4000c101924 */
[----:B------:R-:W-:-:S07]  /*0330*/  LEPC R20, `(.L_x_1) ;  /* 0x000000001014794e */ /* 0x000fce0000000000 */
[----:B-1----:R-:W-:Y:S05]  /*0340*/  CALL.ABS.NOINC R8 ;  /* 0x0000000008007343 */ /* 0x002fea0003c00000 */
.L_x_1:
[----:B------:R-:W-:Y:S01]  /*0350*/  ISETP.NE.AND P0, PT, R18, RZ, PT ;  /* 0x000000ff1200720c */ /* 0x000fe20003f05270 */
[----:B------:R-:W-:Y:S05]  /*0360*/  WARPSYNC.ALL ;  /* 0x0000000000007948 */ /* 0x000fea0003800000 */
[----:B------:R-:W-:Y:S07]  /*0370*/  BAR.SYNC.DEFER_BLOCKING 0x0 ;  /* 0x0000000000007b1d */ /* 0x000fee0000010000 */
[----:B------:R-:W-:Y:S05]  /*0380*/  @!P0 BRA `(.L_x_2) ;  /* 0x0000000000508947 */ /* 0x000fea0003800000 */
        /* <DEDUP_REMOVED lines=20> */
.L_x_2:
[----:B------:R-:W-:Y:S01]  /*04d0*/  ISETP.NE.AND P0, PT, R18, RZ, PT ;  /* 0x000000ff1200720c */ /* 0x000fe20003f05270 */
[----:B------:R-:W-:Y:S05]  /*04e0*/  WARPSYNC.ALL ;  /* 0x0000000000007948 */ /* 0x000fea0003800000 */
[----:B------:R-:W-:Y:S07]  /*04f0*/  BAR.SYNC.DEFER_BLOCKING 0x0 ;  /* 0x0000000000007b1d */ /* 0x000fee0000010000 */
[----:B------:R-:W-:Y:S05]  /*0500*/  @P0 BRA `(.L_x_3) ;  /* 0x0000000000500947 */ /* 0x000fea0003800000 */
        /* <DEDUP_REMOVED lines=20> */
.L_x_3:
        /* <DEDUP_REMOVED lines=24> */
.L_x_4:
        /* <DEDUP_REMOVED lines=24> */
.L_x_5:
        /* <DEDUP_REMOVED lines=24> */
.L_x_6:
        /* <DEDUP_REMOVED lines=24> */
.L_x_7:
        /* <DEDUP_REMOVED lines=24> */
.L_x_8:
[----:B------:R-:W-:Y:S05]  /*0dd0*/  WARPSYNC.ALL ;  /* 0x0000000000007948 */ /* 0x000fea0003800000 */
[----:B------:R-:W-:Y:S01]  /*0de0*/  BAR.SYNC.DEFER_BLOCKING 0x0 ;  /* 0x0000000000007b1d */ /* 0x000fe20000010000 */
[----:B------:R-:W-:-:S09]  /*0df0*/  UISETP.NE.AND UP0, UPT, UR41, URZ, UPT ;  /* 0x000000ff2900728c */ /* 0x000fd2000bf05270 */
[----:B------:R-:W-:Y:S05]  /*0e00*/  BRA.U UP0, `(.L_x_9) ;  /* 0xfffffff100ec7547 */ /* 0x000fea000b83ffff */
.L_x_0:
[----:B------:R-:W-:-:S13]  /*0e10*/  ISETP.NE.AND P0, PT, RZ, UR42, PT ;  /* 0x0000002aff007c0c */ /* 0x000fda000bf05270 */
[----:B------:R-:W-:Y:S05]  /*0e20*/  @!P0 EXIT ;  /* 0x000000000000894d */ /* 0x000fea0003800000 */
[----:B------:R-:W-:-:S12]  /*0e30*/  UIADD3 UR41, UPT, UPT, -UR42, URZ, URZ ;  /* 0x000000ff2a297290 */ /* 0x000fd8000fffe1ff */
.L_x_12:
        /* <DEDUP_REMOVED lines=25> */
.L_x_10:
        /* <DEDUP_REMOVED lines=24> */
.L_x_11:
[----:B------:R-:W-:Y:S05]  /*1150*/  WARPSYNC.ALL ;  /* 0x0000000000007948 */ /* 0x000fea0003800000 */
[----:B------:R-:W-:Y:S01]  /*1160*/  BAR.SYNC.DEFER_BLOCKING 0x0 ;  /* 0x0000000000007b1d */ /* 0x000fe20000010000 */
[----:B------:R-:W-:-:S09]  /*1170*/  UISETP.NE.AND UP0, UPT, UR40, URZ, UPT ;  /* 0x000000ff2800728c */ /* 0x000fd2000bf05270 */
[----:B------:R-:W-:Y:S05]  /*1180*/  BRA.U UP0, `(.L_x_12) ;  /* 0xfffffffd002c7547 */ /* 0x000fea000b83ffff */
[----:B------:R-:W-:Y:S05]  /*1190*/  EXIT ;  /* 0x000000000000794d */ /* 0x000fea0003800000 */
.L_x_13:
[----:B------:R-:W-:-:S00]  /*11a0*/  BRA `(.L_x_13) ;  /* 0xfffffffc00fc7947 */ /* 0x000fc0000383ffff */
[----:B------:R-:W-:-:S00]  /*11b0*/  NOP ;  /* 0x0000000000007918 */ /* 0x000fc00000000000 */
        /* <DEDUP_REMOVED lines=12> */
.L_x_14:


//--------------------- .nv.global.init           --------------------------
	.section	.nv.global.init,"aw",@progbits
.nv.global.init:
	.type		$str$1,@object
	.size		$str$1,($str - $str$1)
$str$1:
        /*0000*/ 	.byte	0x6f, 0x64, 0x64, 0x20, 0x74, 0x68, 0x72, 0x65, 0x61, 0x64, 0x49, 0x64, 0x78, 0x20, 0x25, 0x64
        /*0010*/ 	.byte	0x20, 0x0a, 0x00
	.type		$str,@object
	.size		$str,(.L_0 - $str)
$str:
        /*0013*/ 	.byte	0x65, 0x76, 0x65, 0x6e, 0x20, 0x74, 0x68, 0x72, 0x65, 0x61, 0x64, 0x49, 0x64, 0x78, 0x20, 0x25
        /*0023*/ 	.byte	0x64, 0x20, 0x0a, 0x00
.L_0:


//--------------------- .nv.shared.reserved.0     --------------------------
	.section	.nv.shared.reserved.0,"aw",@nobits
	.weak		__nv_reservedSMEM_offset_0_alias
	.size		__nv_reservedSMEM_offset_0_alias, 0, 64
	.other		__nv_reservedSMEM_offset_0_alias,@"STO_CUDA_RESERVED_SHARED STV_DEFAULT"
__nv_reservedSMEM_offset_0_alias:
	.zero		0
	.zero		64


//--------------------- .nv.constant0._Z4sortPiS_ --------------------------
	.section	.nv.constant0._Z4sortPiS_,"a",@progbits
	.sectionflags	@""
	.align	4
.nv.constant0._Z4sortPiS_:
	.zero		912


//--------------------- SYMBOLS --------------------------

	.type		.nv.reservedSmem.offset0,@object
	.size		.nv.reservedSmem.offset0,0x4
	.type		vprintf,@function
